//
// Generated by NVIDIA NVVM Compiler
//
// Compiler Build ID: CL-36424714
// Cuda compilation tools, release 13.0, V13.0.88
// Based on NVVM 20.0.0
//

.version 9.0
.target sm_100
.address_size 64

	// .globl	_Z15RotateMatrixGpuPPvS0_ii
// _ZZ15RotateMatrixGpuPPvS0_iiE15outputMatrixInt has been demoted

.visible .entry _Z15RotateMatrixGpuPPvS0_ii(
	.param .u64 .ptr .align 1 _Z15RotateMatrixGpuPPvS0_ii_param_0,
	.param .u64 .ptr .align 1 _Z15RotateMatrixGpuPPvS0_ii_param_1,
	.param .u32 _Z15RotateMatrixGpuPPvS0_ii_param_2,
	.param .u32 _Z15RotateMatrixGpuPPvS0_ii_param_3
)
{
	.reg .pred 	%p<6>;
	.reg .b32 	%r<34>;
	.reg .b64 	%rd<27>;
	// demoted variable
	.shared .align 4 .b8 _ZZ15RotateMatrixGpuPPvS0_iiE15outputMatrixInt[4096];
	ld.param.u64 	%rd3, [_Z15RotateMatrixGpuPPvS0_ii_param_0];
	ld.param.u64 	%rd4, [_Z15RotateMatrixGpuPPvS0_ii_param_1];
	ld.param.u32 	%r10, [_Z15RotateMatrixGpuPPvS0_ii_param_2];
	ld.param.u32 	%r9, [_Z15RotateMatrixGpuPPvS0_ii_param_3];
	cvta.to.global.u64 	%rd1, %rd4;
	mov.u32 	%r11, %ctaid.x;
	mov.u32 	%r12, %ntid.x;
	mov.u32 	%r1, %tid.x;
	mad.lo.s32 	%r2, %r11, %r12, %r1;
	mov.u32 	%r13, %ctaid.y;
	mov.u32 	%r14, %ntid.y;
	mov.u32 	%r3, %tid.y;
	mad.lo.s32 	%r15, %r13, %r14, %r3;
	shr.u32 	%r16, %r10, 31;
	add.s32 	%r17, %r10, %r16;
	shr.s32 	%r18, %r17, 1;
	and.b32  	%r5, %r10, 1;
	add.s32 	%r19, %r18, %r5;
	setp.ge.s32 	%p1, %r2, %r9;
	setp.ge.s32 	%p2, %r15, %r19;
	or.pred  	%p3, %p1, %p2;
	@%p3 bra 	$L__BB0_5;
	cvta.to.global.u64 	%rd5, %rd3;
	not.b32 	%r20, %r2;
	add.s32 	%r21, %r9, %r20;
	mul.wide.s32 	%rd6, %r21, 8;
	add.s64 	%rd7, %rd5, %rd6;
	ld.global.u64 	%rd8, [%rd7];
	cvta.to.global.u64 	%rd9, %rd8;
	not.b32 	%r22, %r15;
	add.s32 	%r23, %r19, %r22;
	mul.wide.s32 	%rd10, %r23, 4;
	add.s64 	%rd11, %rd9, %rd10;
	ld.global.u32 	%r24, [%rd11];
	shl.b32 	%r25, %r1, 7;
	mov.u32 	%r26, _ZZ15RotateMatrixGpuPPvS0_iiE15outputMatrixInt;
	add.s32 	%r27, %r26, %r25;
	shl.b32 	%r28, %r3, 2;
	add.s32 	%r7, %r27, %r28;
	shl.b32 	%r29, %r24, 16;
	shr.s32 	%r30, %r24, 16;
	or.b32  	%r31, %r29, %r30;
	st.shared.u32 	[%r7], %r31;
	bar.sync 	0;
	setp.eq.s32 	%p4, %r5, 0;
	@%p4 bra 	$L__BB0_4;
	ld.shared.u32 	%r8, [%r7];
	shr.u32 	%r32, %r8, 16;
	mul.wide.s32 	%rd12, %r2, 8;
	add.s64 	%rd2, %rd1, %rd12;
	ld.global.u64 	%rd13, [%rd2];
	cvta.to.global.u64 	%rd14, %rd13;
	mul.wide.u32 	%rd15, %r15, 4;
	add.s64 	%rd16, %rd14, %rd15;
	st.global.u16 	[%rd16], %r32;
	setp.eq.s32 	%p5, %r15, 0;
	@%p5 bra 	$L__BB0_5;
	ld.global.u64 	%rd17, [%rd2];
	cvta.to.global.u64 	%rd18, %rd17;
	add.s64 	%rd20, %rd18, %rd15;
	st.global.u16 	[%rd20+-2], %r8;
	bra.uni 	$L__BB0_5;
$L__BB0_4:
	ld.shared.u32 	%r33, [%r7];
	mul.wide.s32 	%rd21, %r2, 8;
	add.s64 	%rd22, %rd1, %rd21;
	ld.global.u64 	%rd23, [%rd22];
	cvta.to.global.u64 	%rd24, %rd23;
	mul.wide.u32 	%rd25, %r15, 4;
	add.s64 	%rd26, %rd24, %rd25;
	st.global.u32 	[%rd26], %r33;
$L__BB0_5:
	ret;

}


// ===== COMPILED SASS (sm_100) =====

	.target	sm_100

	.elftype	@"ET_EXEC"


//--------------------- .note.nv.tkinfo           --------------------------
	.section	.note.nv.tkinfo,"",@"SHT_NOTE"
	.sectionflags	@"SHF_NOTE_NV_TKINFO"
	.tkinfo
        /*0018*/ 	.word	0x00000002
        /*0030*/ 	.string	""
        /*0030*/ 	.string	"ptxas"
        /*0030*/ 	.string	"Cuda compilation tools, release 13.0, V13.0.88"
        /*0030*/ 	.string	"Build cuda_13.0.r13.0/compiler.36424714_0"
        /*0030*/ 	.string	"-arch sm_100 -m 64 "



//--------------------- .note.nv.cuinfo           --------------------------
	.section	.note.nv.cuinfo,"",@"SHT_NOTE"
	.sectionflags	@"SHF_NOTE_NV_CUINFO"
        /*0018*/ 	.short	0x0002
        /*001a*/ 	.short	0x0064
        /*001c*/ 	.short	0x0082
	.zero		2


//--------------------- .nv.info                  --------------------------
	.section	.nv.info,"",@"SHT_CUDA_INFO"
	.align	4


	//----- nvinfo : EIATTR_REGCOUNT
	.align		4
        /*0000*/ 	.byte	0x04, 0x2f
        /*0002*/ 	.short	(.L_1 - .L_0)
	.align		4
.L_0:
        /*0004*/ 	.word	index@(_Z15RotateMatrixGpuPPvS0_ii)
        /*0008*/ 	.word	0x0000000e


	//----- nvinfo : EIATTR_FRAME_SIZE
	.align		4
.L_1:
        /*000c*/ 	.byte	0x04, 0x11
        /*000e*/ 	.short	(.L_3 - .L_2)
	.align		4
.L_2:
        /*0010*/ 	.word	index@(_Z15RotateMatrixGpuPPvS0_ii)
        /*0014*/ 	.word	0x00000000


	//----- nvinfo : EIATTR_MIN_STACK_SIZE
	.align		4
.L_3:
        /*0018*/ 	.byte	0x04, 0x12
        /*001a*/ 	.short	(.L_5 - .L_4)
	.align		4
.L_4:
        /*001c*/ 	.word	index@(_Z15RotateMatrixGpuPPvS0_ii)
        /*0020*/ 	.word	0x00000000
.L_5:


//--------------------- .nv.compat                --------------------------
	.section	.nv.compat,"",@"SHT_CUDA_COMPAT_INFO"
	.align	4
        /*0000*/ 	.byte	0x02, 0x09, 0x00, 0x00, 0x02, 0x02, 0x01, 0x00, 0x02, 0x05, 0x05, 0x00, 0x03, 0x07, 0x01, 0x01
        /*0010*/ 	.byte	0x02, 0x03, 0x00, 0x00, 0x02, 0x06, 0x01, 0x00, 0x04, 0x0b, 0x08, 0x00, 0x09, 0x00, 0x00, 0x00
        /*0020*/ 	.byte	0x00, 0x00, 0x00, 0x00


//--------------------- .nv.info._Z15RotateMatrixGpuPPvS0_ii --------------------------
	.section	.nv.info._Z15RotateMatrixGpuPPvS0_ii,"",@"SHT_CUDA_INFO"
	.sectionflags	@""
	.align	4


	//----- nvinfo : EIATTR_CUDA_API_VERSION
	.align		4
        /*0000*/ 	.byte	0x04, 0x37
        /*0002*/ 	.short	(.L_7 - .L_6)
.L_6:
        /*0004*/ 	.word	0x00000082


	//----- nvinfo : EIATTR_KPARAM_INFO
	.align		4
.L_7:
        /*0008*/ 	.byte	0x04, 0x17
        /*000a*/ 	.short	(.L_9 - .L_8)
.L_8:
        /*000c*/ 	.word	0x00000000
        /*0010*/ 	.short	0x0003
        /*0012*/ 	.short	0x0014
        /*0014*/ 	.byte	0x00, 0xf0, 0x11, 0x00


	//----- nvinfo : EIATTR_KPARAM_INFO
	.align		4
.L_9:
        /*0018*/ 	.byte	0x04, 0x17
        /*001a*/ 	.short	(.L_11 - .L_10)
.L_10:
        /*001c*/ 	.word	0x00000000
        /*0020*/ 	.short	0x0002
        /*0022*/ 	.short	0x0010
        /*0024*/ 	.byte	0x00, 0xf0, 0x11, 0x00


	//----- nvinfo : EIATTR_KPARAM_INFO
	.align		4
.L_11:
        /*0028*/ 	.byte	0x04, 0x17
        /*002a*/ 	.short	(.L_13 - .L_12)
.L_12:
        /*002c*/ 	.word	0x00000000
        /*0030*/ 	.short	0x0001
        /*0032*/ 	.short	0x0008
        /*0034*/ 	.byte	0x00, 0xf5, 0x21, 0x00


	//----- nvinfo : EIATTR_KPARAM_INFO
	.align		4
.L_13:
        /*0038*/ 	.byte	0x04, 0x17
        /*003a*/ 	.short	(.L_15 - .L_14)
.L_14:
        /*003c*/ 	.word	0x00000000
        /*0040*/ 	.short	0x0000
        /*0042*/ 	.short	0x0000
        /*0044*/ 	.byte	0x00, 0xf5, 0x21, 0x00


	//----- nvinfo : EIATTR_SPARSE_MMA_MASK
	.align		4
.L_15:
        /*0048*/ 	.byte	0x03, 0x50
        /*004a*/ 	.short	0x0000


	//----- nvinfo : EIATTR_MAXREG_COUNT
	.align		4
        /*004c*/ 	.byte	0x03, 0x1b
        /*004e*/ 	.short	0x00ff


	//----- nvinfo : EIATTR_NUM_BARRIERS
	.align		4
        /*0050*/ 	.byte	0x02, 0x4c
        /*0052*/ 	.byte	0x01
	.zero		1


	//----- nvinfo : EIATTR_MERCURY_ISA_VERSION
	.align		4
        /*0054*/ 	.byte	0x03, 0x5f
        /*0056*/ 	.short	0x0101


	//----- nvinfo : EIATTR_VRC_CTA_INIT_COUNT
	.align		4
        /*0058*/ 	.byte	0x02, 0x4a
	.zero		1
	.zero		1


	//----- nvinfo : EIATTR_EXIT_INSTR_OFFSETS
	.align		4
        /*005c*/ 	.byte	0x04, 0x1c
        /*005e*/ 	.short	(.L_17 - .L_16)


	//   ....[0]....
.L_16:
        /*0060*/ 	.word	0x000000f0


	//   ....[1]....
        /*0064*/ 	.word	0x000002e0


	//   ....[2]....
        /*0068*/ 	.word	0x00000320


	//   ....[3]....
        /*006c*/ 	.word	0x00000390


	//----- nvinfo : EIATTR_CBANK_PARAM_SIZE
	.align		4
.L_17:
        /*0070*/ 	.byte	0x03, 0x19
        /*0072*/ 	.short	0x0018


	//----- nvinfo : EIATTR_PARAM_CBANK
	.align		4
        /*0074*/ 	.byte	0x04, 0x0a
        /*0076*/ 	.short	(.L_19 - .L_18)
	.align		4
.L_18:
        /*0078*/ 	.word	index@(.nv.constant0._Z15RotateMatrixGpuPPvS0_ii)
        /*007c*/ 	.short	0x0380
        /*007e*/ 	.short	0x0018


	//----- nvinfo : EIATTR_SW_WAR
	.align		4
.L_19:
        /*0080*/ 	.byte	0x04, 0x36
        /*0082*/ 	.short	(.L_21 - .L_20)
.L_20:
        /*0084*/ 	.word	0x00000008
.L_21:


//--------------------- .nv.callgraph             --------------------------
	.section	.nv.callgraph,"",@"SHT_CUDA_CALLGRAPH"
	.align	4
	.sectionentsize	8
	.align		4
        /*0000*/ 	.word	0x00000000
	.align		4
        /*0004*/ 	.word	0xffffffff
	.align		4
        /*0008*/ 	.word	0x00000000
	.align		4
        /*000c*/ 	.word	0xfffffffe
	.align		4
        /*0010*/ 	.word	0x00000000
	.align		4
        /*0014*/ 	.word	0xfffffffd
	.align		4
        /*0018*/ 	.word	0x00000000
	.align		4
        /*001c*/ 	.word	0xfffffffc


//--------------------- .text._Z15RotateMatrixGpuPPvS0_ii --------------------------
	.section	.text._Z15RotateMatrixGpuPPvS0_ii,"ax",@progbits
	.align	128
        .global         _Z15RotateMatrixGpuPPvS0_ii
        .type           _Z15RotateMatrixGpuPPvS0_ii,@function
        .size           _Z15RotateMatrixGpuPPvS0_ii,(.L_x_2 - _Z15RotateMatrixGpuPPvS0_ii)
        .other          _Z15RotateMatrixGpuPPvS0_ii,@"STO_CUDA_ENTRY STV_DEFAULT"
_Z15RotateMatrixGpuPPvS0_ii:
.text._Z15RotateMatrixGpuPPvS0_ii:
[----:B------:R-:W-:Y:S01]  /*0000*/  LDC R1, c[0x0][0x37c] ;  /* 0x0000df00ff017b82 */ /* 0x000fe20000000800 */
[----:B------:R-:W0:Y:S07]  /*0010*/  S2R R11, SR_TID.Y ;  /* 0x00000000000b7919 */ /* 0x000e2e0000002200 */
[----:B------:R-:W1:Y:S01]  /*0020*/  LDC R7, c[0x0][0x360] ;  /* 0x0000d800ff077b82 */ /* 0x000e620000000800 */
[----:B------:R-:W2:Y:S01]  /*0030*/  LDCU.64 UR6, c[0x0][0x390] ;  /* 0x00007200ff0677ac */ /* 0x000ea20008000a00 */
[----:B------:R-:W1:Y:S06]  /*0040*/  S2R R6, SR_TID.X ;  /* 0x0000000000067919 */ /* 0x000e6c0000002100 */
[----:B------:R-:W0:Y:S08]  /*0050*/  S2UR UR9, SR_CTAID.Y ;  /* 0x00000000000979c3 */ /* 0x000e300000002600 */
[----:B------:R-:W0:Y:S01]  /*0060*/  LDC R0, c[0x0][0x364] ;  /* 0x0000d900ff007b82 */ /* 0x000e220000000800 */
[----:B--2---:R-:W-:-:S02]  /*0070*/  ULEA.HI UR4, UR6, UR6, URZ, 0x1 ;  /* 0x0000000606047291 */ /* 0x004fc4000f8f08ff */
[----:B------:R-:W-:-:S05]  /*0080*/  ULOP3.LUT UR5, UR6, 0x1, URZ, 0xc0, !UPT ;  /* 0x0000000106057892 */ /* 0x000fca000f8ec0ff */
[----:B------:R-:W1:Y:S01]  /*0090*/  S2UR UR8, SR_CTAID.X ;  /* 0x00000000000879c3 */ /* 0x000e620000002500 */
[----:B------:R-:W-:Y:S01]  /*00a0*/  ULEA.HI.SX32 UR4, UR4, UR5, 0x1f ;  /* 0x0000000504047291 */ /* 0x000fe2000f8ffaff */
[----:B0-----:R-:W-:-:S05]  /*00b0*/  IMAD R0, R0, UR9, R11 ;  /* 0x0000000900007c24 */ /* 0x001fca000f8e020b */
[----:B------:R-:W-:Y:S01]  /*00c0*/  ISETP.GE.AND P0, PT, R0, UR4, PT ;  /* 0x0000000400007c0c */ /* 0x000fe2000bf06270 */
[----:B-1----:R-:W-:-:S05]  /*00d0*/  IMAD R7, R7, UR8, R6 ;  /* 0x0000000807077c24 */ /* 0x002fca000f8e0206 */
[----:B------:R-:W-:-:S13]  /*00e0*/  ISETP.GE.OR P0, PT, R7, UR7, P0 ;  /* 0x0000000707007c0c */ /* 0x000fda0008706670 */
[----:B------:R-:W-:Y:S05]  /*00f0*/  @P0 EXIT ;  /* 0x000000000000094d */ /* 0x000fea0003800000 */
[----:B------:R-:W0:Y:S01]  /*0100*/  LDC.64 R2, c[0x0][0x380] ;  /* 0x0000e000ff027b82 */ /* 0x000e220000000a00 */
[----:B------:R-:W1:Y:S01]  /*0110*/  LDCU.64 UR8, c[0x0][0x358] ;  /* 0x00006b00ff0877ac */ /* 0x000e620008000a00 */
[----:B------:R-:W-:-:S05]  /*0120*/  LOP3.LUT R4, RZ, R7, RZ, 0x33, !PT ;  /* 0x00000007ff047212 */ /* 0x000fca00078e33ff */
[----:B------:R-:W-:-:S04]  /*0130*/  VIADD R5, R4, UR7 ;  /* 0x0000000704057c36 */ /* 0x000fc80008000000 */
[----:B0-----:R-:W-:-:S06]  /*0140*/  IMAD.WIDE R2, R5, 0x8, R2 ;  /* 0x0000000805027825 */ /* 0x001fcc00078e0202 */
[----:B-1----:R-:W2:Y:S01]  /*0150*/  LDG.E.64 R2, desc[UR8][R2.64] ;  /* 0x0000000802027981 */ /* 0x002ea2000c1e1b00 */
[----:B------:R-:W-:-:S05]  /*0160*/  LOP3.LUT R4, RZ, R0, RZ, 0x33, !PT ;  /* 0x00000000ff047212 */ /* 0x000fca00078e33ff */
[----:B------:R-:W-:Y:S01]  /*0170*/  VIADD R5, R4, UR4 ;  /* 0x0000000404057c36 */ /* 0x000fe20008000000 */
[----:B------:R-:W0:Y:S03]  /*0180*/  S2UR UR6, SR_CgaCtaId ;  /* 0x00000000000679c3 */ /* 0x000e260000008800 */
[----:B--2---:R-:W-:-:S06]  /*0190*/  IMAD.WIDE R4, R5, 0x4, R2 ;  /* 0x0000000405047825 */ /* 0x004fcc00078e0202 */
[----:B------:R-:W2:Y:S01]  /*01a0*/  LDG.E R4, desc[UR8][R4.64] ;  /* 0x0000000804047981 */ /* 0x000ea2000c1e1900 */
[----:B------:R-:W-:Y:S01]  /*01b0*/  UMOV UR4, 0x400 ;  /* 0x0000040000047882 */ /* 0x000fe20000000000 */
[----:B------:R-:W-:Y:S02]  /*01c0*/  UISETP.NE.AND UP0, UPT, UR5, URZ, UPT ;  /* 0x000000ff0500728c */ /* 0x000fe4000bf05270 */
[----:B0-----:R-:W-:-:S06]  /*01d0*/  ULEA UR4, UR6, UR4, 0x18 ;  /* 0x0000000406047291 */ /* 0x001fcc000f8ec0ff */
[----:B------:R-:W-:-:S04]  /*01e0*/  LEA R6, R6, UR4, 0x7 ;  /* 0x0000000406067c11 */ /* 0x000fc8000f8e38ff */
[----:B------:R-:W-:Y:S02]  /*01f0*/  LEA R6, R11, R6, 0x2 ;  /* 0x000000060b067211 */ /* 0x000fe400078e10ff */
[----:B--2---:R-:W-:Y:S02]  /*0200*/  SHF.L.U32 R8, R4, 0x10, RZ ;  /* 0x0000001004087819 */ /* 0x004fe400000006ff */
[----:B------:R-:W-:-:S04]  /*0210*/  SHF.R.S32.HI R9, RZ, 0x10, R4 ;  /* 0x00000010ff097819 */ /* 0x000fc80000011404 */
[----:B------:R-:W-:-:S05]  /*0220*/  LOP3.LUT R9, R8, R9, RZ, 0xfc, !PT ;  /* 0x0000000908097212 */ /* 0x000fca00078efcff */
[----:B------:R0:W-:Y:S01]  /*0230*/  STS [R6], R9 ;  /* 0x0000000906007388 */ /* 0x0001e20000000800 */
[----:B------:R-:W-:Y:S06]  /*0240*/  BAR.SYNC.DEFER_BLOCKING 0x0 ;  /* 0x0000000000007b1d */ /* 0x000fec0000010000 */
[----:B------:R-:W-:Y:S05]  /*0250*/  BRA.U !UP0, `(.L_x_0) ;  /* 0x0000000108347547 */ /* 0x000fea000b800000 */
[----:B------:R-:W1:Y:S02]  /*0260*/  LDC.64 R2, c[0x0][0x388] ;  /* 0x0000e200ff027b82 */ /* 0x000e640000000a00 */
[----:B-1----:R-:W-:Y:S02]  /*0270*/  IMAD.WIDE R2, R7, 0x8, R2 ;  /* 0x0000000807027825 */ /* 0x002fe400078e0202 */
[----:B------:R-:W0:Y:S04]  /*0280*/  LDS R7, [R6] ;  /* 0x0000000006077984 */ /* 0x000e280000000800 */
[----:B------:R-:W2:Y:S01]  /*0290*/  LDG.E.64 R4, desc[UR8][R2.64] ;  /* 0x0000000802047981 */ /* 0x000ea2000c1e1b00 */
[C---:B------:R-:W-:Y:S02]  /*02a0*/  ISETP.NE.AND P0, PT, R0.reuse, RZ, PT ;  /* 0x000000ff0000720c */ /* 0x040fe40003f05270 */
[----:B0-----:R-:W-:Y:S01]  /*02b0*/  SHF.R.U32.HI R9, RZ, 0x10, R7 ;  /* 0x00000010ff097819 */ /* 0x001fe20000011607 */
[----:B--2---:R-:W-:-:S05]  /*02c0*/  IMAD.WIDE.U32 R4, R0, 0x4, R4 ;  /* 0x0000000400047825 */ /* 0x004fca00078e0004 */
[----:B------:R0:W-:Y:S05]  /*02d0*/  STG.E.U16 desc[UR8][R4.64], R9 ;  /* 0x0000000904007986 */ /* 0x0001ea000c101508 */
[----:B------:R-:W-:Y:S05]  /*02e0*/  @!P0 EXIT ;  /* 0x000000000000894d */ /* 0x000fea0003800000 */
[----:B------:R-:W0:Y:S02]  /*02f0*/  LDG.E.64 R2, desc[UR8][R2.64] ;  /* 0x0000000802027981 */ /* 0x000e24000c1e1b00 */
[----:B0-----:R-:W-:-:S05]  /*0300*/  IMAD.WIDE.U32 R4, R0, 0x4, R2 ;  /* 0x0000000400047825 */ /* 0x001fca00078e0002 */
[----:B------:R-:W-:Y:S01]  /*0310*/  STG.E.U16 desc[UR8][R4.64+-0x2], R7 ;  /* 0xfffffe0704007986 */ /* 0x000fe2000c101508 */
[----:B------:R-:W-:Y:S05]  /*0320*/  EXIT ;  /* 0x000000000000794d */ /* 0x000fea0003800000 */
.L_x_0:
[----:B------:R-:W1:Y:S02]  /*0330*/  LDC.64 R2, c[0x0][0x388] ;  /* 0x0000e200ff027b82 */ /* 0x000e640000000a00 */
[----:B-1----:R-:W-:Y:S02]  /*0340*/  IMAD.WIDE R4, R7, 0x8, R2 ;  /* 0x0000000807047825 */ /* 0x002fe400078e0202 */
[----:B------:R-:W1:Y:S04]  /*0350*/  LDS R7, [R6] ;  /* 0x0000000006077984 */ /* 0x000e680000000800 */
[----:B------:R-:W2:Y:S02]  /*0360*/  LDG.E.64 R2, desc[UR8][R4.64] ;  /* 0x0000000804027981 */ /* 0x000ea4000c1e1b00 */
[----:B--2---:R-:W-:-:S05]  /*0370*/  IMAD.WIDE.U32 R2, R0, 0x4, R2 ;  /* 0x0000000400027825 */ /* 0x004fca00078e0002 */
[----:B-1----:R-:W-:Y:S01]  /*0380*/  STG.E desc[UR8][R2.64], R7 ;  /* 0x0000000702007986 */ /* 0x002fe2000c101908 */
[----:B------:R-:W-:Y:S05]  /*0390*/  EXIT ;  /* 0x000000000000794d */ /* 0x000fea0003800000 */
.L_x_1:
[----:B------:R-:W-:-:S00]  /*03a0*/  BRA `(.L_x_1) ;  /* 0xfffffffc00fc7947 */ /* 0x000fc0000383ffff */
[----:B------:R-:W-:-:S00]  /*03b0*/  NOP ;  /* 0x0000000000007918 */ /* 0x000fc00000000000 */
        /* <DEDUP_REMOVED lines=12> */
.L_x_2:


//--------------------- .nv.shared._Z15RotateMatrixGpuPPvS0_ii --------------------------
	.section	.nv.shared._Z15RotateMatrixGpuPPvS0_ii,"aw",@nobits
	.sectionflags	@""
	.align	4
.nv.shared._Z15RotateMatrixGpuPPvS0_ii:
	.zero		5120


//--------------------- .nv.shared.reserved.0     --------------------------
	.section	.nv.shared.reserved.0,"aw",@nobits
	.weak		__nv_reservedSMEM_offset_0_alias
	.size		__nv_reservedSMEM_offset_0_alias, 0, 64
	.other		__nv_reservedSMEM_offset_0_alias,@"STO_CUDA_RESERVED_SHARED STV_DEFAULT"
__nv_reservedSMEM_offset_0_alias:
	.zero		0
	.zero		64


//--------------------- .nv.constant0._Z15RotateMatrixGpuPPvS0_ii --------------------------
	.section	.nv.constant0._Z15RotateMatrixGpuPPvS0_ii,"a",@progbits
	.sectionflags	@""
	.align	4
.nv.constant0._Z15RotateMatrixGpuPPvS0_ii:
	.zero		920


//--------------------- SYMBOLS --------------------------

	.type		.nv.reservedSmem.offset0,@object
	.size		.nv.reservedSmem.offset0,0x4
	.type		.nv.reservedSmem.cap,@object
	.size		.nv.reservedSmem.cap,0x4
